	.headerflags	@"EF_CUDA_TEXMODE_UNIFIED EF_CUDA_64BIT_ADDRESS EF_CUDA_ACCELERATORS EF_CUDA_SM90 EF_CUDA_VIRTUAL_SM(EF_CUDA_SM90)"
	.elftype	@"ET_EXEC"


//--------------------- .nv.info                  --------------------------
	.section	.nv.info,"",@"SHT_CUDA_INFO"
	.align	4


	//----- nvinfo : EIATTR_REGCOUNT
	.align		4
        /*0000*/ 	.byte	0x04, 0x2f
        /*0002*/ 	.short	(.L_1 - .L_0)
	.align		4
.L_0:
        /*0004*/ 	.word	index@(triton_poi_fused_convolution_relu_threshold_backward_14)
        /*0008*/ 	.word	0x0000000c


	//----- nvinfo : EIATTR_MIN_STACK_SIZE
	.align		4
.L_1:
        /*000c*/ 	.byte	0x04, 0x12
        /*000e*/ 	.short	(.L_3 - .L_2)
	.align		4
.L_2:
        /*0010*/ 	.word	index@(triton_poi_fused_convolution_relu_threshold_backward_14)
        /*0014*/ 	.word	0x00000000


	//----- nvinfo : EIATTR_FRAME_SIZE
	.align		4
.L_3:
        /*0018*/ 	.byte	0x04, 0x11
        /*001a*/ 	.short	(.L_5 - .L_4)
	.align		4
.L_4:
        /*001c*/ 	.word	index@(triton_poi_fused_convolution_relu_threshold_backward_14)
        /*0020*/ 	.word	0x00000000


	//----- nvinfo : EIATTR_MIN_STACK_SIZE
	.align		4
.L_5:
        /*0024*/ 	.byte	0x04, 0x12
        /*0026*/ 	.short	(.L_7 - .L_6)
	.align		4
.L_6:
        /*0028*/ 	.word	index@(triton_poi_fused_convolution_relu_threshold_backward_14)
        /*002c*/ 	.word	0x00000000
.L_7:


//--------------------- .nv.info.triton_poi_fused_convolution_relu_threshold_backward_14 --------------------------
	.section	.nv.info.triton_poi_fused_convolution_relu_threshold_backward_14,"",@"SHT_CUDA_INFO"
	.sectionflags	@""
	.align	4


	//----- nvinfo : EIATTR_CUDA_API_VERSION
	.align		4
        /*0000*/ 	.byte	0x04, 0x37
        /*0002*/ 	.short	(.L_9 - .L_8)
.L_8:
        /*0004*/ 	.word	0x0000007c


	//----- nvinfo : EIATTR_KPARAM_INFO
	.align		4
.L_9:
        /*0008*/ 	.byte	0x04, 0x17
        /*000a*/ 	.short	(.L_11 - .L_10)
.L_10:
        /*000c*/ 	.word	0x00000000
        /*0010*/ 	.short	0x0003
        /*0012*/ 	.short	0x0018
        /*0014*/ 	.byte	0x00, 0xf0, 0x11, 0x00


	//----- nvinfo : EIATTR_KPARAM_INFO
	.align		4
.L_11:
        /*0018*/ 	.byte	0x04, 0x17
        /*001a*/ 	.short	(.L_13 - .L_12)
.L_12:
        /*001c*/ 	.word	0x00000000
        /*0020*/ 	.short	0x0002
        /*0022*/ 	.short	0x0010
        /*0024*/ 	.byte	0x00, 0xf4, 0x21, 0x00


	//----- nvinfo : EIATTR_KPARAM_INFO
	.align		4
.L_13:
        /*0028*/ 	.byte	0x04, 0x17
        /*002a*/ 	.short	(.L_15 - .L_14)
.L_14:
        /*002c*/ 	.word	0x00000000
        /*0030*/ 	.short	0x0001
        /*0032*/ 	.short	0x0008
        /*0034*/ 	.byte	0x00, 0xf4, 0x21, 0x00


	//----- nvinfo : EIATTR_KPARAM_INFO
	.align		4
.L_15:
        /*0038*/ 	.byte	0x04, 0x17
        /*003a*/ 	.short	(.L_17 - .L_16)
.L_16:
        /*003c*/ 	.word	0x00000000
        /*0040*/ 	.short	0x0000
        /*0042*/ 	.short	0x0000
        /*0044*/ 	.byte	0x00, 0xf4, 0x21, 0x00


	//----- nvinfo : EIATTR_SPARSE_MMA_MASK
	.align		4
.L_17:
        /*0048*/ 	.byte	0x03, 0x50
        /*004a*/ 	.short	0x0000


	//----- nvinfo : EIATTR_MAXREG_COUNT
	.align		4
        /*004c*/ 	.byte	0x03, 0x1b
        /*004e*/ 	.short	0x00ff


	//----- nvinfo : EIATTR_EXIT_INSTR_OFFSETS
	.align		4
        /*0050*/ 	.byte	0x04, 0x1c
        /*0052*/ 	.short	(.L_19 - .L_18)


	//   ....[0]....
.L_18:
        /*0054*/ 	.word	0x000001c0


	//----- nvinfo : EIATTR_REQNTID
	.align		4
.L_19:
        /*0058*/ 	.byte	0x04, 0x10
        /*005a*/ 	.short	(.L_21 - .L_20)
.L_20:
        /*005c*/ 	.word	0x00000080
        /*0060*/ 	.word	0x00000001
        /*0064*/ 	.word	0x00000001


	//----- nvinfo : EIATTR_CBANK_PARAM_SIZE
	.align		4
.L_21:
        /*0068*/ 	.byte	0x03, 0x19
        /*006a*/ 	.short	0x001c


	//----- nvinfo : EIATTR_PARAM_CBANK
	.align		4
        /*006c*/ 	.byte	0x04, 0x0a
        /*006e*/ 	.short	(.L_23 - .L_22)
	.align		4
.L_22:
        /*0070*/ 	.word	index@(.nv.constant0.triton_poi_fused_convolution_relu_threshold_backward_14)
        /*0074*/ 	.short	0x0210
        /*0076*/ 	.short	0x001c


	//----- nvinfo : EIATTR_SW_WAR
	.align		4
.L_23:
        /*0078*/ 	.byte	0x04, 0x36
        /*007a*/ 	.short	(.L_25 - .L_24)
.L_24:
        /*007c*/ 	.word	0x00000008
.L_25:


//--------------------- .nv.callgraph             --------------------------
	.section	.nv.callgraph,"",@"SHT_CUDA_CALLGRAPH"
	.align	4
	.sectionentsize	8
	.align		4
        /*0000*/ 	.word	0x00000000
	.align		4
        /*0004*/ 	.word	0xffffffff
	.align		4
        /*0008*/ 	.word	0x00000000
	.align		4
        /*000c*/ 	.word	0xfffffffe
	.align		4
        /*0010*/ 	.word	0x00000000
	.align		4
        /*0014*/ 	.word	0xfffffffd
	.align		4
        /*0018*/ 	.word	0x00000000
	.align		4
        /*001c*/ 	.word	0xfffffffc


//--------------------- .text.triton_poi_fused_convolution_relu_threshold_backward_14 --------------------------
	.section	.text.triton_poi_fused_convolution_relu_threshold_backward_14,"ax",@progbits
	.align	128
        .global         triton_poi_fused_convolution_relu_threshold_backward_14
        .type           triton_poi_fused_convolution_relu_threshold_backward_14,@function
        .size           triton_poi_fused_convolution_relu_threshold_backward_14,(.L_x_1 - triton_poi_fused_convolution_relu_threshold_backward_14)
        .other          triton_poi_fused_convolution_relu_threshold_backward_14,@"STO_CUDA_ENTRY STV_DEFAULT"
triton_poi_fused_convolution_relu_threshold_backward_14:
.text.triton_poi_fused_convolution_relu_threshold_backward_14:
[----:B------:R-:W-:Y:S01]  /*0000*/  LDC R1, c[0x0][0x28] ;  /* 0x00000a00ff017b82 */ /* 0x000fe20000000800 */
[----:B------:R-:W1:Y:S07]  /*0010*/  S2R R0, SR_TID.X ;  /* 0x0000000000007919 */ /* 0x000e6e0000002100 */
[----:B------:R-:W2:Y:S01]  /*0020*/  LDC.64 R2, c[0x0][0x210] ;  /* 0x00008400ff027b82 */ /* 0x000ea20000000a00 */
[----:B------:R-:W-:Y:S01]  /*0030*/  ULDC.64 UR4, c[0x0][0x208] ;  /* 0x0000820000047ab9 */ /* 0x000fe20000000a00 */
[----:B------:R-:W-:Y:S01]  /*0040*/  ULDC.64 UR6, c[0x0][0x220] ;  /* 0x0000880000067ab9 */ /* 0x000fe20000000a00 */
[----:B------:R-:W3:Y:S01]  /*0050*/  S2R R7, SR_CTAID.X ;  /* 0x0000000000077919 */ /* 0x000ee20000002500 */
[----:B-1----:R-:W-:-:S02]  /*0060*/  LOP3.LUT R0, R0, 0x7f, RZ, 0xc0, !PT ;  /* 0x0000007f00007812 */ /* 0x002fc400078ec0ff */
[----:B---3--:R-:W-:-:S03]  /*0070*/  SHF.R.S32.HI R4, RZ, 0x18, R7 ;  /* 0x00000018ff047819 */ /* 0x008fc60000011407 */
[----:B------:R-:W-:Y:S01]  /*0080*/  IMAD R7, R7, 0x80, R0 ;  /* 0x0000008007077824 */ /* 0x000fe200078e0200 */
[----:B------:R-:W-:-:S03]  /*0090*/  SGXT R0, R4, 0x1 ;  /* 0x000000010400781a */ /* 0x000fc60000000200 */
[----:B--2---:R-:W-:Y:S01]  /*00a0*/  IMAD.WIDE R2, R7, 0x4, R2 ;  /* 0x0000000407027825 */ /* 0x004fe200078e0202 */
[----:B------:R-:W1:Y:S01]  /*00b0*/  LDC.64 R4, c[0x0][0x218] ;  /* 0x00008600ff047b82 */ /* 0x000e620000000a00 */
[----:B------:R-:W-:-:S04]  /*00c0*/  LEA.HI R0, R0, R7, RZ, 0x6 ;  /* 0x0000000700007211 */ /* 0x000fc800078f30ff */
[----:B------:R-:W2:Y:S01]  /*00d0*/  LDG.E R2, desc[UR4][R2.64] ;  /* 0x0000000402027981 */ /* 0x000ea2000c1e1900 */
[----:B------:R-:W-:-:S04]  /*00e0*/  SHF.R.S32.HI R0, RZ, 0x6, R0 ;  /* 0x00000006ff007819 */ /* 0x000fc80000011400 */
[----:B------:R-:W-:-:S04]  /*00f0*/  LEA.HI R6, R0, R0, RZ, 0x6 ;  /* 0x0000000000067211 */ /* 0x000fc800078f30ff */
[----:B------:R-:W-:-:S05]  /*0100*/  LOP3.LUT R9, R6, 0xffffffc0, RZ, 0xc0, !PT ;  /* 0xffffffc006097812 */ /* 0x000fca00078ec0ff */
[----:B------:R-:W-:-:S04]  /*0110*/  IMAD.IADD R9, R0, 0x1, -R9 ;  /* 0x0000000100097824 */ /* 0x000fc800078e0a09 */
[----:B-1----:R-:W-:-:S06]  /*0120*/  IMAD.WIDE R4, R9, 0x4, R4 ;  /* 0x0000000409047825 */ /* 0x002fcc00078e0204 */
[----:B------:R-:W2:Y:S01]  /*0130*/  LDG.E.EL R5, desc[UR4][R4.64] ;  /* 0x0000000404057981 */ /* 0x000ea2000c2e1900 */
[----:B------:R-:W-:-:S04]  /*0140*/  IADD3 R6, P1, R7, UR6, RZ ;  /* 0x0000000607067c10 */ /* 0x000fc8000ff3e0ff */
[----:B------:R-:W-:Y:S01]  /*0150*/  LEA.HI.X.SX32 R7, R7, UR7, 0x1, P1 ;  /* 0x0000000707077c11 */ /* 0x000fe200088f0eff */
[C---:B--2---:R-:W-:Y:S01]  /*0160*/  FADD R0, R2.reuse, R5 ;  /* 0x0000000502007221 */ /* 0x044fe20000000000 */
[----:B------:R-:W-:-:S04]  /*0170*/  FSETP.GEU.AND P0, PT, R2, -R5, PT ;  /* 0x800000050200720b */ /* 0x000fc80003f0e000 */
[----:B------:R-:W-:-:S04]  /*0180*/  FSEL R0, R0, RZ, P0 ;  /* 0x000000ff00007208 */ /* 0x000fc80000000000 */
[----:B------:R-:W-:-:S04]  /*0190*/  FSETP.GTU.AND P0, PT, R0, RZ, PT ;  /* 0x000000ff0000720b */ /* 0x000fc80003f0c000 */
[----:B------:R-:W-:-:S05]  /*01a0*/  SEL R9, RZ, 0x1, P0 ;  /* 0x00000001ff097807 */ /* 0x000fca0000000000 */
[----:B------:R-:W-:Y:S01]  /*01b0*/  STG.E.U8 desc[UR4][R6.64], R9 ;  /* 0x0000000906007986 */ /* 0x000fe2000c101104 */
[----:B------:R-:W-:Y:S05]  /*01c0*/  EXIT ;  /* 0x000000000000794d */ /* 0x000fea0003800000 */
.L_x_0:
[----:B------:R-:W-:-:S00]  /*01d0*/  BRA `(.L_x_0) ;  /* 0xfffffffc00fc7947 */ /* 0x000fc0000383ffff */
[----:B------:R-:W-:-:S00]  /*01e0*/  NOP ;  /* 0x0000000000007918 */ /* 0x000fc00000000000 */
        /* <DEDUP_REMOVED lines=9> */
.L_x_1:


//--------------------- .nv.constant0.triton_poi_fused_convolution_relu_threshold_backward_14 --------------------------
	.section	.nv.constant0.triton_poi_fused_convolution_relu_threshold_backward_14,"a",@progbits
	.sectionflags	@""
	.align	4
.nv.constant0.triton_poi_fused_convolution_relu_threshold_backward_14:
	.zero		556
